//
// Generated by NVIDIA NVVM Compiler
//
// Compiler Build ID: CL-36424714
// Cuda compilation tools, release 13.0, V13.0.88
// Based on NVVM 20.0.0
//

.version 9.0
.target sm_100
.address_size 64

	// .globl	kernel0

.visible .entry kernel0(
	.param .u64 .ptr .align 1 kernel0_param_0,
	.param .u32 kernel0_param_1
)
{
	.reg .pred 	%p<2>;
	.reg .b32 	%r<12>;
	.reg .b64 	%rd<5>;

	ld.param.u64 	%rd1, [kernel0_param_0];
	ld.param.u32 	%r1, [kernel0_param_1];
	setp.lt.s32 	%p1, %r1, 1;
	@%p1 bra 	$L__BB0_2;
	mov.u32 	%r2, %ntid.x;
	mov.u32 	%r3, %ctaid.x;
	mov.u32 	%r4, %tid.x;
	mad.lo.s32 	%r5, %r3, %r2, %r4;
	cvta.to.global.u64 	%rd2, %rd1;
	mul.wide.s32 	%rd3, %r5, 4;
	add.s64 	%rd4, %rd2, %rd3;
	ld.global.u32 	%r6, [%rd4];
	add.s32 	%r7, %r1, -1;
	add.s32 	%r8, %r5, %r6;
	shl.b32 	%r9, %r5, 1;
	mad.lo.s32 	%r10, %r5, %r7, %r9;
	mad.lo.s32 	%r11, %r10, %r7, %r8;
	st.global.u32 	[%rd4], %r11;
$L__BB0_2:
	ret;

}
	// .globl	kernel1
.visible .entry kernel1(
	.param .u64 .ptr .align 1 kernel1_param_0,
	.param .u32 kernel1_param_1
)
{
	.reg .pred 	%p<2>;
	.reg .b32 	%r<12>;
	.reg .b64 	%rd<5>;

	ld.param.u64 	%rd1, [kernel1_param_0];
	ld.param.u32 	%r1, [kernel1_param_1];
	setp.lt.s32 	%p1, %r1, 1;
	@%p1 bra 	$L__BB1_2;
	mov.u32 	%r2, %ntid.x;
	mov.u32 	%r3, %ctaid.x;
	mov.u32 	%r4, %tid.x;
	mad.lo.s32 	%r5, %r3, %r2, %r4;
	cvta.to.global.u64 	%rd2, %rd1;
	mul.wide.s32 	%rd3, %r5, 4;
	add.s64 	%rd4, %rd2, %rd3;
	ld.global.u32 	%r6, [%rd4];
	add.s32 	%r7, %r1, -1;
	add.s32 	%r8, %r5, %r6;
	shl.b32 	%r9, %r5, 1;
	mad.lo.s32 	%r10, %r5, %r7, %r9;
	mad.lo.s32 	%r11, %r10, %r7, %r8;
	st.global.u32 	[%rd4], %r11;
$L__BB1_2:
	ret;

}
	// .globl	kernel2
.visible .entry kernel2(
	.param .u64 .ptr .align 1 kernel2_param_0,
	.param .u32 kernel2_param_1
)
{
	.reg .pred 	%p<2>;
	.reg .b32 	%r<12>;
	.reg .b64 	%rd<5>;

	ld.param.u64 	%rd1, [kernel2_param_0];
	ld.param.u32 	%r1, [kernel2_param_1];
	setp.lt.s32 	%p1, %r1, 1;
	@%p1 bra 	$L__BB2_2;
	mov.u32 	%r2, %ntid.x;
	mov.u32 	%r3, %ctaid.x;
	mov.u32 	%r4, %tid.x;
	mad.lo.s32 	%r5, %r3, %r2, %r4;
	cvta.to.global.u64 	%rd2, %rd1;
	mul.wide.s32 	%rd3, %r5, 4;
	add.s64 	%rd4, %rd2, %rd3;
	ld.global.u32 	%r6, [%rd4];
	add.s32 	%r7, %r1, -1;
	add.s32 	%r8, %r5, %r6;
	shl.b32 	%r9, %r5, 1;
	mad.lo.s32 	%r10, %r5, %r7, %r9;
	mad.lo.s32 	%r11, %r10, %r7, %r8;
	st.global.u32 	[%rd4], %r11;
$L__BB2_2:
	ret;

}
	// .globl	kernel3
.visible .entry kernel3(
	.param .u64 .ptr .align 1 kernel3_param_0,
	.param .u32 kernel3_param_1
)
{
	.reg .pred 	%p<2>;
	.reg .b32 	%r<12>;
	.reg .b64 	%rd<5>;

	ld.param.u64 	%rd1, [kernel3_param_0];
	ld.param.u32 	%r1, [kernel3_param_1];
	setp.lt.s32 	%p1, %r1, 1;
	@%p1 bra 	$L__BB3_2;
	mov.u32 	%r2, %ntid.x;
	mov.u32 	%r3, %ctaid.x;
	mov.u32 	%r4, %tid.x;
	mad.lo.s32 	%r5, %r3, %r2, %r4;
	cvta.to.global.u64 	%rd2, %rd1;
	mul.wide.s32 	%rd3, %r5, 4;
	add.s64 	%rd4, %rd2, %rd3;
	ld.global.u32 	%r6, [%rd4];
	add.s32 	%r7, %r1, -1;
	add.s32 	%r8, %r5, %r6;
	shl.b32 	%r9, %r5, 1;
	mad.lo.s32 	%r10, %r5, %r7, %r9;
	mad.lo.s32 	%r11, %r10, %r7, %r8;
	st.global.u32 	[%rd4], %r11;
$L__BB3_2:
	ret;

}


// ===== COMPILED SASS (sm_100) =====

	.target	sm_100

	.elftype	@"ET_EXEC"


//--------------------- .note.nv.tkinfo           --------------------------
	.section	.note.nv.tkinfo,"",@"SHT_NOTE"
	.sectionflags	@"SHF_NOTE_NV_TKINFO"
	.tkinfo
        /*0018*/ 	.word	0x00000002
        /*0030*/ 	.string	""
        /*0030*/ 	.string	"ptxas"
        /*0030*/ 	.string	"Cuda compilation tools, release 13.0, V13.0.88"
        /*0030*/ 	.string	"Build cuda_13.0.r13.0/compiler.36424714_0"
        /*0030*/ 	.string	"-arch sm_100 -m 64 "



//--------------------- .note.nv.cuinfo           --------------------------
	.section	.note.nv.cuinfo,"",@"SHT_NOTE"
	.sectionflags	@"SHF_NOTE_NV_CUINFO"
        /*0018*/ 	.short	0x0002
        /*001a*/ 	.short	0x0064
        /*001c*/ 	.short	0x0082
	.zero		2


//--------------------- .nv.info                  --------------------------
	.section	.nv.info,"",@"SHT_CUDA_INFO"
	.align	4


	//----- nvinfo : EIATTR_REGCOUNT
	.align		4
        /*0000*/ 	.byte	0x04, 0x2f
        /*0002*/ 	.short	(.L_1 - .L_0)
	.align		4
.L_0:
        /*0004*/ 	.word	index@(kernel0)
        /*0008*/ 	.word	0x0000000a


	//----- nvinfo : EIATTR_FRAME_SIZE
	.align		4
.L_1:
        /*000c*/ 	.byte	0x04, 0x11
        /*000e*/ 	.short	(.L_3 - .L_2)
	.align		4
.L_2:
        /*0010*/ 	.word	index@(kernel0)
        /*0014*/ 	.word	0x00000000


	//----- nvinfo : EIATTR_REGCOUNT
	.align		4
.L_3:
        /*0018*/ 	.byte	0x04, 0x2f
        /*001a*/ 	.short	(.L_5 - .L_4)
	.align		4
.L_4:
        /*001c*/ 	.word	index@(kernel1)
        /*0020*/ 	.word	0x0000000a


	//----- nvinfo : EIATTR_FRAME_SIZE
	.align		4
.L_5:
        /*0024*/ 	.byte	0x04, 0x11
        /*0026*/ 	.short	(.L_7 - .L_6)
	.align		4
.L_6:
        /*0028*/ 	.word	index@(kernel1)
        /*002c*/ 	.word	0x00000000


	//----- nvinfo : EIATTR_REGCOUNT
	.align		4
.L_7:
        /*0030*/ 	.byte	0x04, 0x2f
        /*0032*/ 	.short	(.L_9 - .L_8)
	.align		4
.L_8:
        /*0034*/ 	.word	index@(kernel2)
        /*0038*/ 	.word	0x0000000a


	//----- nvinfo : EIATTR_FRAME_SIZE
	.align		4
.L_9:
        /*003c*/ 	.byte	0x04, 0x11
        /*003e*/ 	.short	(.L_11 - .L_10)
	.align		4
.L_10:
        /*0040*/ 	.word	index@(kernel2)
        /*0044*/ 	.word	0x00000000


	//----- nvinfo : EIATTR_REGCOUNT
	.align		4
.L_11:
        /*0048*/ 	.byte	0x04, 0x2f
        /*004a*/ 	.short	(.L_13 - .L_12)
	.align		4
.L_12:
        /*004c*/ 	.word	index@(kernel3)
        /*0050*/ 	.word	0x0000000a


	//----- nvinfo : EIATTR_FRAME_SIZE
	.align		4
.L_13:
        /*0054*/ 	.byte	0x04, 0x11
        /*0056*/ 	.short	(.L_15 - .L_14)
	.align		4
.L_14:
        /*0058*/ 	.word	index@(kernel3)
        /*005c*/ 	.word	0x00000000


	//----- nvinfo : EIATTR_MIN_STACK_SIZE
	.align		4
.L_15:
        /*0060*/ 	.byte	0x04, 0x12
        /*0062*/ 	.short	(.L_17 - .L_16)
	.align		4
.L_16:
        /*0064*/ 	.word	index@(kernel3)
        /*0068*/ 	.word	0x00000000


	//----- nvinfo : EIATTR_MIN_STACK_SIZE
	.align		4
.L_17:
        /*006c*/ 	.byte	0x04, 0x12
        /*006e*/ 	.short	(.L_19 - .L_18)
	.align		4
.L_18:
        /*0070*/ 	.word	index@(kernel2)
        /*0074*/ 	.word	0x00000000


	//----- nvinfo : EIATTR_MIN_STACK_SIZE
	.align		4
.L_19:
        /*0078*/ 	.byte	0x04, 0x12
        /*007a*/ 	.short	(.L_21 - .L_20)
	.align		4
.L_20:
        /*007c*/ 	.word	index@(kernel1)
        /*0080*/ 	.word	0x00000000


	//----- nvinfo : EIATTR_MIN_STACK_SIZE
	.align		4
.L_21:
        /*0084*/ 	.byte	0x04, 0x12
        /*0086*/ 	.short	(.L_23 - .L_22)
	.align		4
.L_22:
        /*0088*/ 	.word	index@(kernel0)
        /*008c*/ 	.word	0x00000000
.L_23:


//--------------------- .nv.compat                --------------------------
	.section	.nv.compat,"",@"SHT_CUDA_COMPAT_INFO"
	.align	4
        /*0000*/ 	.byte	0x02, 0x09, 0x00, 0x00, 0x02, 0x02, 0x01, 0x00, 0x02, 0x05, 0x05, 0x00, 0x03, 0x07, 0x01, 0x01
        /*0010*/ 	.byte	0x02, 0x03, 0x00, 0x00, 0x02, 0x06, 0x01, 0x00, 0x04, 0x0b, 0x08, 0x00, 0x09, 0x00, 0x00, 0x00
        /*0020*/ 	.byte	0x00, 0x00, 0x00, 0x00


//--------------------- .nv.info.kernel3          --------------------------
	.section	.nv.info.kernel3,"",@"SHT_CUDA_INFO"
	.sectionflags	@""
	.align	4


	//----- nvinfo : EIATTR_CUDA_API_VERSION
	.align		4
        /*0000*/ 	.byte	0x04, 0x37
        /*0002*/ 	.short	(.L_25 - .L_24)
.L_24:
        /*0004*/ 	.word	0x00000082


	//----- nvinfo : EIATTR_KPARAM_INFO
	.align		4
.L_25:
        /*0008*/ 	.byte	0x04, 0x17
        /*000a*/ 	.short	(.L_27 - .L_26)
.L_26:
        /*000c*/ 	.word	0x00000000
        /*0010*/ 	.short	0x0001
        /*0012*/ 	.short	0x0008
        /*0014*/ 	.byte	0x00, 0xf0, 0x11, 0x00


	//----- nvinfo : EIATTR_KPARAM_INFO
	.align		4
.L_27:
        /*0018*/ 	.byte	0x04, 0x17
        /*001a*/ 	.short	(.L_29 - .L_28)
.L_28:
        /*001c*/ 	.word	0x00000000
        /*0020*/ 	.short	0x0000
        /*0022*/ 	.short	0x0000
        /*0024*/ 	.byte	0x00, 0xf5, 0x21, 0x00


	//----- nvinfo : EIATTR_SPARSE_MMA_MASK
	.align		4
.L_29:
        /*0028*/ 	.byte	0x03, 0x50
        /*002a*/ 	.short	0x0000


	//----- nvinfo : EIATTR_MAXREG_COUNT
	.align		4
        /*002c*/ 	.byte	0x03, 0x1b
        /*002e*/ 	.short	0x00ff


	//----- nvinfo : EIATTR_MERCURY_ISA_VERSION
	.align		4
        /*0030*/ 	.byte	0x03, 0x5f
        /*0032*/ 	.short	0x0101


	//----- nvinfo : EIATTR_VRC_CTA_INIT_COUNT
	.align		4
        /*0034*/ 	.byte	0x02, 0x4a
	.zero		1
	.zero		1


	//----- nvinfo : EIATTR_EXIT_INSTR_OFFSETS
	.align		4
        /*0038*/ 	.byte	0x04, 0x1c
        /*003a*/ 	.short	(.L_31 - .L_30)


	//   ....[0]....
.L_30:
        /*003c*/ 	.word	0x00000030


	//   ....[1]....
        /*0040*/ 	.word	0x00000120


	//----- nvinfo : EIATTR_CBANK_PARAM_SIZE
	.align		4
.L_31:
        /*0044*/ 	.byte	0x03, 0x19
        /*0046*/ 	.short	0x000c


	//----- nvinfo : EIATTR_PARAM_CBANK
	.align		4
        /*0048*/ 	.byte	0x04, 0x0a
        /*004a*/ 	.short	(.L_33 - .L_32)
	.align		4
.L_32:
        /*004c*/ 	.word	index@(.nv.constant0.kernel3)
        /*0050*/ 	.short	0x0380
        /*0052*/ 	.short	0x000c


	//----- nvinfo : EIATTR_SW_WAR
	.align		4
.L_33:
        /*0054*/ 	.byte	0x04, 0x36
        /*0056*/ 	.short	(.L_35 - .L_34)
.L_34:
        /*0058*/ 	.word	0x00000008
.L_35:


//--------------------- .nv.info.kernel2          --------------------------
	.section	.nv.info.kernel2,"",@"SHT_CUDA_INFO"
	.sectionflags	@""
	.align	4


	//----- nvinfo : EIATTR_CUDA_API_VERSION
	.align		4
        /*0000*/ 	.byte	0x04, 0x37
        /*0002*/ 	.short	(.L_37 - .L_36)
.L_36:
        /*0004*/ 	.word	0x00000082


	//----- nvinfo : EIATTR_KPARAM_INFO
	.align		4
.L_37:
        /*0008*/ 	.byte	0x04, 0x17
        /*000a*/ 	.short	(.L_39 - .L_38)
.L_38:
        /*000c*/ 	.word	0x00000000
        /*0010*/ 	.short	0x0001
        /*0012*/ 	.short	0x0008
        /*0014*/ 	.byte	0x00, 0xf0, 0x11, 0x00


	//----- nvinfo : EIATTR_KPARAM_INFO
	.align		4
.L_39:
        /*0018*/ 	.byte	0x04, 0x17
        /*001a*/ 	.short	(.L_41 - .L_40)
.L_40:
        /*001c*/ 	.word	0x00000000
        /*0020*/ 	.short	0x0000
        /*0022*/ 	.short	0x0000
        /*0024*/ 	.byte	0x00, 0xf5, 0x21, 0x00


	//----- nvinfo : EIATTR_SPARSE_MMA_MASK
	.align		4
.L_41:
        /*0028*/ 	.byte	0x03, 0x50
        /*002a*/ 	.short	0x0000


	//----- nvinfo : EIATTR_MAXREG_COUNT
	.align		4
        /*002c*/ 	.byte	0x03, 0x1b
        /*002e*/ 	.short	0x00ff


	//----- nvinfo : EIATTR_MERCURY_ISA_VERSION
	.align		4
        /*0030*/ 	.byte	0x03, 0x5f
        /*0032*/ 	.short	0x0101


	//----- nvinfo : EIATTR_VRC_CTA_INIT_COUNT
	.align		4
        /*0034*/ 	.byte	0x02, 0x4a
	.zero		1
	.zero		1


	//----- nvinfo : EIATTR_EXIT_INSTR_OFFSETS
	.align		4
        /*0038*/ 	.byte	0x04, 0x1c
        /*003a*/ 	.short	(.L_43 - .L_42)


	//   ....[0]....
.L_42:
        /*003c*/ 	.word	0x00000030


	//   ....[1]....
        /*0040*/ 	.word	0x00000120


	//----- nvinfo : EIATTR_CBANK_PARAM_SIZE
	.align		4
.L_43:
        /*0044*/ 	.byte	0x03, 0x19
        /*0046*/ 	.short	0x000c


	//----- nvinfo : EIATTR_PARAM_CBANK
	.align		4
        /*0048*/ 	.byte	0x04, 0x0a
        /*004a*/ 	.short	(.L_45 - .L_44)
	.align		4
.L_44:
        /*004c*/ 	.word	index@(.nv.constant0.kernel2)
        /*0050*/ 	.short	0x0380
        /*0052*/ 	.short	0x000c


	//----- nvinfo : EIATTR_SW_WAR
	.align		4
.L_45:
        /*0054*/ 	.byte	0x04, 0x36
        /*0056*/ 	.short	(.L_47 - .L_46)
.L_46:
        /*0058*/ 	.word	0x00000008
.L_47:


//--------------------- .nv.info.kernel1          --------------------------
	.section	.nv.info.kernel1,"",@"SHT_CUDA_INFO"
	.sectionflags	@""
	.align	4


	//----- nvinfo : EIATTR_CUDA_API_VERSION
	.align		4
        /*0000*/ 	.byte	0x04, 0x37
        /*0002*/ 	.short	(.L_49 - .L_48)
.L_48:
        /*0004*/ 	.word	0x00000082


	//----- nvinfo : EIATTR_KPARAM_INFO
	.align		4
.L_49:
        /*0008*/ 	.byte	0x04, 0x17
        /*000a*/ 	.short	(.L_51 - .L_50)
.L_50:
        /*000c*/ 	.word	0x00000000
        /*0010*/ 	.short	0x0001
        /*0012*/ 	.short	0x0008
        /*0014*/ 	.byte	0x00, 0xf0, 0x11, 0x00


	//----- nvinfo : EIATTR_KPARAM_INFO
	.align		4
.L_51:
        /*0018*/ 	.byte	0x04, 0x17
        /*001a*/ 	.short	(.L_53 - .L_52)
.L_52:
        /*001c*/ 	.word	0x00000000
        /*0020*/ 	.short	0x0000
        /*0022*/ 	.short	0x0000
        /*0024*/ 	.byte	0x00, 0xf5, 0x21, 0x00


	//----- nvinfo : EIATTR_SPARSE_MMA_MASK
	.align		4
.L_53:
        /*0028*/ 	.byte	0x03, 0x50
        /*002a*/ 	.short	0x0000


	//----- nvinfo : EIATTR_MAXREG_COUNT
	.align		4
        /*002c*/ 	.byte	0x03, 0x1b
        /*002e*/ 	.short	0x00ff


	//----- nvinfo : EIATTR_MERCURY_ISA_VERSION
	.align		4
        /*0030*/ 	.byte	0x03, 0x5f
        /*0032*/ 	.short	0x0101


	//----- nvinfo : EIATTR_VRC_CTA_INIT_COUNT
	.align		4
        /*0034*/ 	.byte	0x02, 0x4a
	.zero		1
	.zero		1


	//----- nvinfo : EIATTR_EXIT_INSTR_OFFSETS
	.align		4
        /*0038*/ 	.byte	0x04, 0x1c
        /*003a*/ 	.short	(.L_55 - .L_54)


	//   ....[0]....
.L_54:
        /*003c*/ 	.word	0x00000030


	//   ....[1]....
        /*0040*/ 	.word	0x00000120


	//----- nvinfo : EIATTR_CBANK_PARAM_SIZE
	.align		4
.L_55:
        /*0044*/ 	.byte	0x03, 0x19
        /*0046*/ 	.short	0x000c


	//----- nvinfo : EIATTR_PARAM_CBANK
	.align		4
        /*0048*/ 	.byte	0x04, 0x0a
        /*004a*/ 	.short	(.L_57 - .L_56)
	.align		4
.L_56:
        /*004c*/ 	.word	index@(.nv.constant0.kernel1)
        /*0050*/ 	.short	0x0380
        /*0052*/ 	.short	0x000c


	//----- nvinfo : EIATTR_SW_WAR
	.align		4
.L_57:
        /*0054*/ 	.byte	0x04, 0x36
        /*0056*/ 	.short	(.L_59 - .L_58)
.L_58:
        /*0058*/ 	.word	0x00000008
.L_59:


//--------------------- .nv.info.kernel0          --------------------------
	.section	.nv.info.kernel0,"",@"SHT_CUDA_INFO"
	.sectionflags	@""
	.align	4


	//----- nvinfo : EIATTR_CUDA_API_VERSION
	.align		4
        /*0000*/ 	.byte	0x04, 0x37
        /*0002*/ 	.short	(.L_61 - .L_60)
.L_60:
        /*0004*/ 	.word	0x00000082


	//----- nvinfo : EIATTR_KPARAM_INFO
	.align		4
.L_61:
        /*0008*/ 	.byte	0x04, 0x17
        /*000a*/ 	.short	(.L_63 - .L_62)
.L_62:
        /*000c*/ 	.word	0x00000000
        /*0010*/ 	.short	0x0001
        /*0012*/ 	.short	0x0008
        /*0014*/ 	.byte	0x00, 0xf0, 0x11, 0x00


	//----- nvinfo : EIATTR_KPARAM_INFO
	.align		4
.L_63:
        /*0018*/ 	.byte	0x04, 0x17
        /*001a*/ 	.short	(.L_65 - .L_64)
.L_64:
        /*001c*/ 	.word	0x00000000
        /*0020*/ 	.short	0x0000
        /*0022*/ 	.short	0x0000
        /*0024*/ 	.byte	0x00, 0xf5, 0x21, 0x00


	//----- nvinfo : EIATTR_SPARSE_MMA_MASK
	.align		4
.L_65:
        /*0028*/ 	.byte	0x03, 0x50
        /*002a*/ 	.short	0x0000


	//----- nvinfo : EIATTR_MAXREG_COUNT
	.align		4
        /*002c*/ 	.byte	0x03, 0x1b
        /*002e*/ 	.short	0x00ff


	//----- nvinfo : EIATTR_MERCURY_ISA_VERSION
	.align		4
        /*0030*/ 	.byte	0x03, 0x5f
        /*0032*/ 	.short	0x0101


	//----- nvinfo : EIATTR_VRC_CTA_INIT_COUNT
	.align		4
        /*0034*/ 	.byte	0x02, 0x4a
	.zero		1
	.zero		1


	//----- nvinfo : EIATTR_EXIT_INSTR_OFFSETS
	.align		4
        /*0038*/ 	.byte	0x04, 0x1c
        /*003a*/ 	.short	(.L_67 - .L_66)


	//   ....[0]....
.L_66:
        /*003c*/ 	.word	0x00000030


	//   ....[1]....
        /*0040*/ 	.word	0x00000120


	//----- nvinfo : EIATTR_CBANK_PARAM_SIZE
	.align		4
.L_67:
        /*0044*/ 	.byte	0x03, 0x19
        /*0046*/ 	.short	0x000c


	//----- nvinfo : EIATTR_PARAM_CBANK
	.align		4
        /*0048*/ 	.byte	0x04, 0x0a
        /*004a*/ 	.short	(.L_69 - .L_68)
	.align		4
.L_68:
        /*004c*/ 	.word	index@(.nv.constant0.kernel0)
        /*0050*/ 	.short	0x0380
        /*0052*/ 	.short	0x000c


	//----- nvinfo : EIATTR_SW_WAR
	.align		4
.L_69:
        /*0054*/ 	.byte	0x04, 0x36
        /*0056*/ 	.short	(.L_71 - .L_70)
.L_70:
        /*0058*/ 	.word	0x00000008
.L_71:


//--------------------- .nv.callgraph             --------------------------
	.section	.nv.callgraph,"",@"SHT_CUDA_CALLGRAPH"
	.align	4
	.sectionentsize	8
	.align		4
        /*0000*/ 	.word	0x00000000
	.align		4
        /*0004*/ 	.word	0xffffffff
	.align		4
        /*0008*/ 	.word	0x00000000
	.align		4
        /*000c*/ 	.word	0xfffffffe
	.align		4
        /*0010*/ 	.word	0x00000000
	.align		4
        /*0014*/ 	.word	0xfffffffd
	.align		4
        /*0018*/ 	.word	0x00000000
	.align		4
        /*001c*/ 	.word	0xfffffffc


//--------------------- .text.kernel3             --------------------------
	.section	.text.kernel3,"ax",@progbits
	.align	128
        .global         kernel3
        .type           kernel3,@function
        .size           kernel3,(.L_x_4 - kernel3)
        .other          kernel3,@"STO_CUDA_ENTRY STV_DEFAULT"
kernel3:
.text.kernel3:
[----:B------:R-:W-:Y:S08]  /*0000*/  LDC R1, c[0x0][0x37c] ;  /* 0x0000df00ff017b82 */ /* 0x000ff00000000800 */
[----:B------:R-:W0:Y:S02]  /*0010*/  LDC R4, c[0x0][0x388] ;  /* 0x0000e200ff047b82 */ /* 0x000e240000000800 */
[----:B0-----:R-:W-:-:S13]  /*0020*/  ISETP.GE.AND P0, PT, R4, 0x1, PT ;  /* 0x000000010400780c */ /* 0x001fda0003f06270 */
[----:B------:R-:W-:Y:S05]  /*0030*/  @!P0 EXIT ;  /* 0x000000000000894d */ /* 0x000fea0003800000 */
[----:B------:R-:W0:Y:S01]  /*0040*/  S2R R5, SR_CTAID.X ;  /* 0x0000000000057919 */ /* 0x000e220000002500 */
[----:B------:R-:W1:Y:S01]  /*0050*/  LDC.64 R2, c[0x0][0x380] ;  /* 0x0000e000ff027b82 */ /* 0x000e620000000a00 */
[----:B------:R-:W0:Y:S01]  /*0060*/  LDCU UR6, c[0x0][0x360] ;  /* 0x00006c00ff0677ac */ /* 0x000e220008000800 */
[----:B------:R-:W0:Y:S01]  /*0070*/  S2R R0, SR_TID.X ;  /* 0x0000000000007919 */ /* 0x000e220000002100 */
[----:B------:R-:W2:Y:S01]  /*0080*/  LDCU.64 UR4, c[0x0][0x358] ;  /* 0x00006b00ff0477ac */ /* 0x000ea20008000a00 */
[----:B0-----:R-:W-:-:S04]  /*0090*/  IMAD R5, R5, UR6, R0 ;  /* 0x0000000605057c24 */ /* 0x001fc8000f8e0200 */
[----:B-1----:R-:W-:-:S05]  /*00a0*/  IMAD.WIDE R2, R5, 0x4, R2 ;  /* 0x0000000405027825 */ /* 0x002fca00078e0202 */
[----:B--2---:R-:W2:Y:S01]  /*00b0*/  LDG.E R0, desc[UR4][R2.64] ;  /* 0x0000000402007981 */ /* 0x004ea2000c1e1900 */
[----:B------:R-:W-:Y:S02]  /*00c0*/  IADD3 R4, PT, PT, R4, -0x1, RZ ;  /* 0xffffffff04047810 */ /* 0x000fe40007ffe0ff */
[----:B------:R-:W-:-:S05]  /*00d0*/  SHF.L.U32 R6, R5, 0x1, RZ ;  /* 0x0000000105067819 */ /* 0x000fca00000006ff */
[C---:B------:R-:W-:Y:S01]  /*00e0*/  IMAD R6, R5.reuse, R4, R6 ;  /* 0x0000000405067224 */ /* 0x040fe200078e0206 */
[----:B--2---:R-:W-:-:S05]  /*00f0*/  IADD3 R7, PT, PT, R5, R0, RZ ;  /* 0x0000000005077210 */ /* 0x004fca0007ffe0ff */
[----:B------:R-:W-:-:S05]  /*0100*/  IMAD R7, R4, R6, R7 ;  /* 0x0000000604077224 */ /* 0x000fca00078e0207 */
[----:B------:R-:W-:Y:S01]  /*0110*/  STG.E desc[UR4][R2.64], R7 ;  /* 0x0000000702007986 */ /* 0x000fe2000c101904 */
[----:B------:R-:W-:Y:S05]  /*0120*/  EXIT ;  /* 0x000000000000794d */ /* 0x000fea0003800000 */
.L_x_0:
[----:B------:R-:W-:-:S00]  /*0130*/  BRA `(.L_x_0) ;  /* 0xfffffffc00fc7947 */ /* 0x000fc0000383ffff */
[----:B------:R-:W-:-:S00]  /*0140*/  NOP ;  /* 0x0000000000007918 */ /* 0x000fc00000000000 */
        /* <DEDUP_REMOVED lines=11> */
.L_x_4:


//--------------------- .text.kernel2             --------------------------
	.section	.text.kernel2,"ax",@progbits
	.align	128
        .global         kernel2
        .type           kernel2,@function
        .size           kernel2,(.L_x_5 - kernel2)
        .other          kernel2,@"STO_CUDA_ENTRY STV_DEFAULT"
kernel2:
.text.kernel2:
        /* <DEDUP_REMOVED lines=19> */
.L_x_1:
        /* <DEDUP_REMOVED lines=13> */
.L_x_5:


//--------------------- .text.kernel1             --------------------------
	.section	.text.kernel1,"ax",@progbits
	.align	128
        .global         kernel1
        .type           kernel1,@function
        .size           kernel1,(.L_x_6 - kernel1)
        .other          kernel1,@"STO_CUDA_ENTRY STV_DEFAULT"
kernel1:
.text.kernel1:
        /* <DEDUP_REMOVED lines=19> */
.L_x_2:
        /* <DEDUP_REMOVED lines=13> */
.L_x_6:


//--------------------- .text.kernel0             --------------------------
	.section	.text.kernel0,"ax",@progbits
	.align	128
        .global         kernel0
        .type           kernel0,@function
        .size           kernel0,(.L_x_7 - kernel0)
        .other          kernel0,@"STO_CUDA_ENTRY STV_DEFAULT"
kernel0:
.text.kernel0:
        /* <DEDUP_REMOVED lines=19> */
.L_x_3:
        /* <DEDUP_REMOVED lines=13> */
.L_x_7:


//--------------------- .nv.shared.reserved.0     --------------------------
	.section	.nv.shared.reserved.0,"aw",@nobits
	.weak		__nv_reservedSMEM_offset_0_alias
	.size		__nv_reservedSMEM_offset_0_alias, 0, 64
	.other		__nv_reservedSMEM_offset_0_alias,@"STO_CUDA_RESERVED_SHARED STV_DEFAULT"
__nv_reservedSMEM_offset_0_alias:
	.zero		0
	.zero		64


//--------------------- .nv.constant0.kernel3     --------------------------
	.section	.nv.constant0.kernel3,"a",@progbits
	.sectionflags	@""
	.align	4
.nv.constant0.kernel3:
	.zero		908


//--------------------- .nv.constant0.kernel2     --------------------------
	.section	.nv.constant0.kernel2,"a",@progbits
	.sectionflags	@""
	.align	4
.nv.constant0.kernel2:
	.zero		908


//--------------------- .nv.constant0.kernel1     --------------------------
	.section	.nv.constant0.kernel1,"a",@progbits
	.sectionflags	@""
	.align	4
.nv.constant0.kernel1:
	.zero		908


//--------------------- .nv.constant0.kernel0     --------------------------
	.section	.nv.constant0.kernel0,"a",@progbits
	.sectionflags	@""
	.align	4
.nv.constant0.kernel0:
	.zero		908


//--------------------- SYMBOLS --------------------------

	.type		.nv.reservedSmem.offset0,@object
	.size		.nv.reservedSmem.offset0,0x4
